	.headerflags	@"EF_CUDA_TEXMODE_UNIFIED EF_CUDA_64BIT_ADDRESS EF_CUDA_ACCELERATORS EF_CUDA_SM90 EF_CUDA_VIRTUAL_SM(EF_CUDA_SM90)"
	.elftype	@"ET_EXEC"


//--------------------- .nv.info                  --------------------------
	.section	.nv.info,"",@"SHT_CUDA_INFO"
	.align	4


	//----- nvinfo : EIATTR_REGCOUNT
	.align		4
        /*0000*/ 	.byte	0x04, 0x2f
        /*0002*/ 	.short	(.L_3 - .L_2)
	.align		4
.L_2:
        /*0004*/ 	.word	index@(triton_poi_fused__native_batch_norm_legit_no_training_relu_23)
        /*0008*/ 	.word	0x00000010


	//----- nvinfo : EIATTR_MIN_STACK_SIZE
	.align		4
.L_3:
        /*000c*/ 	.byte	0x04, 0x12
        /*000e*/ 	.short	(.L_5 - .L_4)
	.align		4
.L_4:
        /*0010*/ 	.word	index@(triton_poi_fused__native_batch_norm_legit_no_training_relu_23)
        /*0014*/ 	.word	0x00000000


	//----- nvinfo : EIATTR_FRAME_SIZE
	.align		4
.L_5:
        /*0018*/ 	.byte	0x04, 0x11
        /*001a*/ 	.short	(.L_7 - .L_6)
	.align		4
.L_6:
        /*001c*/ 	.word	index@(triton_poi_fused__native_batch_norm_legit_no_training_relu_23)
        /*0020*/ 	.word	0x00000000


	//----- nvinfo : EIATTR_MIN_STACK_SIZE
	.align		4
.L_7:
        /*0024*/ 	.byte	0x04, 0x12
        /*0026*/ 	.short	(.L_9 - .L_8)
	.align		4
.L_8:
        /*0028*/ 	.word	index@(triton_poi_fused__native_batch_norm_legit_no_training_relu_23)
        /*002c*/ 	.word	0x00000000
.L_9:


//--------------------- .nv.info.triton_poi_fused__native_batch_norm_legit_no_training_relu_23 --------------------------
	.section	.nv.info.triton_poi_fused__native_batch_norm_legit_no_training_relu_23,"",@"SHT_CUDA_INFO"
	.sectionflags	@""
	.align	4


	//----- nvinfo : EIATTR_CUDA_API_VERSION
	.align		4
        /*0000*/ 	.byte	0x04, 0x37
        /*0002*/ 	.short	(.L_11 - .L_10)
.L_10:
        /*0004*/ 	.word	0x0000007c


	//----- nvinfo : EIATTR_KPARAM_INFO
	.align		4
.L_11:
        /*0008*/ 	.byte	0x04, 0x17
        /*000a*/ 	.short	(.L_13 - .L_12)
.L_12:
        /*000c*/ 	.word	0x00000000
        /*0010*/ 	.short	0x0006
        /*0012*/ 	.short	0x0030
        /*0014*/ 	.byte	0x00, 0xf0, 0x11, 0x00


	//----- nvinfo : EIATTR_KPARAM_INFO
	.align		4
.L_13:
        /*0018*/ 	.byte	0x04, 0x17
        /*001a*/ 	.short	(.L_15 - .L_14)
.L_14:
        /*001c*/ 	.word	0x00000000
        /*0020*/ 	.short	0x0005
        /*0022*/ 	.short	0x0028
        /*0024*/ 	.byte	0x00, 0xf4, 0x21, 0x00


	//----- nvinfo : EIATTR_KPARAM_INFO
	.align		4
.L_15:
        /*0028*/ 	.byte	0x04, 0x17
        /*002a*/ 	.short	(.L_17 - .L_16)
.L_16:
        /*002c*/ 	.word	0x00000000
        /*0030*/ 	.short	0x0004
        /*0032*/ 	.short	0x0020
        /*0034*/ 	.byte	0x00, 0xf4, 0x21, 0x00


	//----- nvinfo : EIATTR_KPARAM_INFO
	.align		4
.L_17:
        /*0038*/ 	.byte	0x04, 0x17
        /*003a*/ 	.short	(.L_19 - .L_18)
.L_18:
        /*003c*/ 	.word	0x00000000
        /*0040*/ 	.short	0x0003
        /*0042*/ 	.short	0x0018
        /*0044*/ 	.byte	0x00, 0xf4, 0x21, 0x00


	//----- nvinfo : EIATTR_KPARAM_INFO
	.align		4
.L_19:
        /*0048*/ 	.byte	0x04, 0x17
        /*004a*/ 	.short	(.L_21 - .L_20)
.L_20:
        /*004c*/ 	.word	0x00000000
        /*0050*/ 	.short	0x0002
        /*0052*/ 	.short	0x0010
        /*0054*/ 	.byte	0x00, 0xf4, 0x21, 0x00


	//----- nvinfo : EIATTR_KPARAM_INFO
	.align		4
.L_21:
        /*0058*/ 	.byte	0x04, 0x17
        /*005a*/ 	.short	(.L_23 - .L_22)
.L_22:
        /*005c*/ 	.word	0x00000000
        /*0060*/ 	.short	0x0001
        /*0062*/ 	.short	0x0008
        /*0064*/ 	.byte	0x00, 0xf4, 0x21, 0x00


	//----- nvinfo : EIATTR_KPARAM_INFO
	.align		4
.L_23:
        /*0068*/ 	.byte	0x04, 0x17
        /*006a*/ 	.short	(.L_25 - .L_24)
.L_24:
        /*006c*/ 	.word	0x00000000
        /*0070*/ 	.short	0x0000
        /*0072*/ 	.short	0x0000
        /*0074*/ 	.byte	0x00, 0xf4, 0x21, 0x00


	//----- nvinfo : EIATTR_SPARSE_MMA_MASK
	.align		4
.L_25:
        /*0078*/ 	.byte	0x03, 0x50
        /*007a*/ 	.short	0x0000


	//----- nvinfo : EIATTR_MAXREG_COUNT
	.align		4
        /*007c*/ 	.byte	0x03, 0x1b
        /*007e*/ 	.short	0x00ff


	//----- nvinfo : EIATTR_EXIT_INSTR_OFFSETS
	.align		4
        /*0080*/ 	.byte	0x04, 0x1c
        /*0082*/ 	.short	(.L_27 - .L_26)


	//   ....[0]....
.L_26:
        /*0084*/ 	.word	0x000002d0


	//----- nvinfo : EIATTR_REQNTID
	.align		4
.L_27:
        /*0088*/ 	.byte	0x04, 0x10
        /*008a*/ 	.short	(.L_29 - .L_28)
.L_28:
        /*008c*/ 	.word	0x00000080
        /*0090*/ 	.word	0x00000001
        /*0094*/ 	.word	0x00000001


	//----- nvinfo : EIATTR_CBANK_PARAM_SIZE
	.align		4
.L_29:
        /*0098*/ 	.byte	0x03, 0x19
        /*009a*/ 	.short	0x0034


	//----- nvinfo : EIATTR_PARAM_CBANK
	.align		4
        /*009c*/ 	.byte	0x04, 0x0a
        /*009e*/ 	.short	(.L_31 - .L_30)
	.align		4
.L_30:
        /*00a0*/ 	.word	index@(.nv.constant0.triton_poi_fused__native_batch_norm_legit_no_training_relu_23)
        /*00a4*/ 	.short	0x0210
        /*00a6*/ 	.short	0x0034


	//----- nvinfo : EIATTR_SW_WAR
	.align		4
.L_31:
        /*00a8*/ 	.byte	0x04, 0x36
        /*00aa*/ 	.short	(.L_33 - .L_32)
.L_32:
        /*00ac*/ 	.word	0x00000008
.L_33:


//--------------------- .nv.callgraph             --------------------------
	.section	.nv.callgraph,"",@"SHT_CUDA_CALLGRAPH"
	.align	4
	.sectionentsize	8
	.align		4
        /*0000*/ 	.word	0x00000000
	.align		4
        /*0004*/ 	.word	0xffffffff
	.align		4
        /*0008*/ 	.word	0x00000000
	.align		4
        /*000c*/ 	.word	0xfffffffe
	.align		4
        /*0010*/ 	.word	0x00000000
	.align		4
        /*0014*/ 	.word	0xfffffffd
	.align		4
        /*0018*/ 	.word	0x00000000
	.align		4
        /*001c*/ 	.word	0xfffffffc


//--------------------- .nv.constant4             --------------------------
	.section	.nv.constant4,"a",@progbits
	.align	8
	.align		8
.nv.constant4:
        /*0000*/ 	.dword	_$_str
	.align		8
        /*0008*/ 	.dword	_$_str_$_2


//--------------------- .text.triton_poi_fused__native_batch_norm_legit_no_training_relu_23 --------------------------
	.section	.text.triton_poi_fused__native_batch_norm_legit_no_training_relu_23,"ax",@progbits
	.align	128
        .global         triton_poi_fused__native_batch_norm_legit_no_training_relu_23
        .type           triton_poi_fused__native_batch_norm_legit_no_training_relu_23,@function
        .size           triton_poi_fused__native_batch_norm_legit_no_training_relu_23,(.L_x_1 - triton_poi_fused__native_batch_norm_legit_no_training_relu_23)
        .other          triton_poi_fused__native_batch_norm_legit_no_training_relu_23,@"STO_CUDA_ENTRY STV_DEFAULT"
triton_poi_fused__native_batch_norm_legit_no_training_relu_23:
.text.triton_poi_fused__native_batch_norm_legit_no_training_relu_23:
[----:B------:R-:W-:Y:S01]  /*0000*/  LDC R1, c[0x0][0x28] ;  /* 0x00000a00ff017b82 */ /* 0x000fe20000000800 */
[----:B------:R-:W1:Y:S07]  /*0010*/  S2R R0, SR_TID.X ;  /* 0x0000000000007919 */ /* 0x000e6e0000002100 */
[----:B------:R-:W2:Y:S01]  /*0020*/  LDC.64 R6, c[0x0][0x220] ;  /* 0x00008800ff067b82 */ /* 0x000ea20000000a00 */
[----:B------:R-:W-:Y:S01]  /*0030*/  ULDC.64 UR4, c[0x0][0x208] ;  /* 0x0000820000047ab9 */ /* 0x000fe20000000a00 */
[----:B------:R-:W3:Y:S06]  /*0040*/  S2R R3, SR_CTAID.X ;  /* 0x0000000000037919 */ /* 0x000eec0000002500 */
[----:B------:R-:W4:Y:S08]  /*0050*/  LDC.64 R4, c[0x0][0x218] ;  /* 0x00008600ff047b82 */ /* 0x000f300000000a00 */
[----:B------:R-:W5:Y:S08]  /*0060*/  LDC.64 R8, c[0x0][0x228] ;  /* 0x00008a00ff087b82 */ /* 0x000f700000000a00 */
[----:B------:R-:W5:Y:S01]  /*0070*/  LDC.64 R10, c[0x0][0x230] ;  /* 0x00008c00ff0a7b82 */ /* 0x000f620000000a00 */
[----:B-1----:R-:W-:-:S02]  /*0080*/  LOP3.LUT R0, R0, 0x7f, RZ, 0xc0, !PT ;  /* 0x0000007f00007812 */ /* 0x002fc400078ec0ff */
[----:B---3--:R-:W-:Y:S02]  /*0090*/  SHF.R.S32.HI R2, RZ, 0x18, R3 ;  /* 0x00000018ff027819 */ /* 0x008fe40000011403 */
[----:B------:R-:W-:Y:S02]  /*00a0*/  LEA R0, R3, R0, 0x7 ;  /* 0x0000000003007211 */ /* 0x000fe400078e38ff */
[----:B------:R-:W-:-:S04]  /*00b0*/  SGXT R3, R2, 0x1 ;  /* 0x000000010203781a */ /* 0x000fc80000000200 */
[----:B------:R-:W-:-:S04]  /*00c0*/  LEA.HI R3, R3, R0, RZ, 0xa ;  /* 0x0000000003037211 */ /* 0x000fc800078f50ff */
[----:B------:R-:W-:-:S04]  /*00d0*/  LOP3.LUT R3, R3, 0xfffffc00, RZ, 0xc0, !PT ;  /* 0xfffffc0003037812 */ /* 0x000fc800078ec0ff */
[----:B------:R-:W-:Y:S02]  /*00e0*/  IADD3 R13, R0, -R3, RZ ;  /* 0x80000003000d7210 */ /* 0x000fe40007ffe0ff */
[----:B------:R-:W1:Y:S03]  /*00f0*/  LDC.64 R2, c[0x0][0x210] ;  /* 0x00008400ff027b82 */ /* 0x000e660000000a00 */
[----:B--2---:R-:W-:-:S06]  /*0100*/  IMAD.WIDE R6, R13, 0x4, R6 ;  /* 0x000000040d067825 */ /* 0x004fcc00078e0206 */
[----:B------:R-:W2:Y:S01]  /*0110*/  LDG.E.EL R6, desc[UR4][R6.64] ;  /* 0x0000000406067981 */ /* 0x000ea2000c2e1900 */
[----:B----4-:R-:W-:-:S04]  /*0120*/  IMAD.WIDE R4, R13, 0x4, R4 ;  /* 0x000000040d047825 */ /* 0x010fc800078e0204 */
[C---:B-----5:R-:W-:Y:S02]  /*0130*/  IMAD.WIDE R8, R13.reuse, 0x4, R8 ;  /* 0x000000040d087825 */ /* 0x060fe400078e0208 */
[----:B------:R3:W4:Y:S02]  /*0140*/  LDG.E.EL R5, desc[UR4][R4.64] ;  /* 0x0000000404057981 */ /* 0x000724000c2e1900 */
[----:B0-----:R-:W-:Y:S02]  /*0150*/  IMAD.WIDE R10, R13, 0x4, R10 ;  /* 0x000000040d0a7825 */ /* 0x001fe400078e020a */
[----:B------:R-:W5:Y:S02]  /*0160*/  LDG.E.EL R8, desc[UR4][R8.64] ;  /* 0x0000000408087981 */ /* 0x000f64000c2e1900 */
[C---:B-1----:R-:W-:Y:S02]  /*0170*/  IMAD.WIDE R2, R0.reuse, 0x4, R2 ;  /* 0x0000000400027825 */ /* 0x042fe400078e0202 */
[----:B------:R-:W5:Y:S04]  /*0180*/  LDG.E.EL R11, desc[UR4][R10.64] ;  /* 0x000000040a0b7981 */ /* 0x000f68000c2e1900 */
[----:B------:R0:W4:Y:S01]  /*0190*/  LDG.E R12, desc[UR4][R2.64] ;  /* 0x00000004020c7981 */ /* 0x000122000c1e1900 */
[----:B---3--:R-:W-:Y:S01]  /*01a0*/  HFMA2.MMA R4, -RZ, RZ, 1.625, 0 ;  /* 0x3e800000ff047435 */ /* 0x008fe200000001ff */
[----:B0-----:R-:W0:Y:S02]  /*01b0*/  LDC.64 R2, c[0x0][0x238] ;  /* 0x00008e00ff027b82 */ /* 0x001e240000000a00 */
[----:B0-----:R-:W-:-:S04]  /*01c0*/  IMAD.WIDE R2, R0, 0x4, R2 ;  /* 0x0000000400027825 */ /* 0x001fc800078e0202 */
[----:B--2---:R-:W-:-:S04]  /*01d0*/  FADD R6, R6, 9.9999997473787516356e-06 ;  /* 0x3727c5ac06067421 */ /* 0x004fc80000000000 */
[----:B------:R-:W0:Y:S02]  /*01e0*/  MUFU.SQRT R7, R6 ;  /* 0x0000000600077308 */ /* 0x000e240000002000 */
[C---:B0-----:R-:W-:Y:S02]  /*01f0*/  FSETP.GT.AND P0, PT, R7.reuse, 8.50705917302346158658e+37, PT ;  /* 0x7e8000000700780b */ /* 0x041fe40003f04000 */
[----:B------:R-:W-:-:S11]  /*0200*/  FSETP.GEU.AND P1, PT, R7, 1.175494350822287508e-38, PT ;  /* 0x008000000700780b */ /* 0x000fd60003f2e000 */
[----:B------:R-:W-:-:S04]  /*0210*/  @P0 FMUL R7, R7, 0.25 ;  /* 0x3e80000007070820 */ /* 0x000fc80000400000 */
[----:B------:R-:W-:-:S06]  /*0220*/  @!P1 FMUL R7, R7, 16777216 ;  /* 0x4b80000007079820 */ /* 0x000fcc0000400000 */
[----:B------:R-:W0:Y:S01]  /*0230*/  MUFU.RCP R7, R7 ;  /* 0x0000000700077308 */ /* 0x000e220000001000 */
[----:B------:R-:W-:Y:S01]  /*0240*/  FSEL R4, R4, 1, P0 ;  /* 0x3f80000004047808 */ /* 0x000fe20000000000 */
[----:B----4-:R-:W-:-:S04]  /*0250*/  FADD R5, R12, -R5 ;  /* 0x800000050c057221 */ /* 0x010fc80000000000 */
[----:B------:R-:W-:-:S04]  /*0260*/  @!P1 FMUL R4, R4, 16777216 ;  /* 0x4b80000004049820 */ /* 0x000fc80000400000 */
[----:B0-----:R-:W-:-:S04]  /*0270*/  FMUL R4, R7, R4 ;  /* 0x0000000407047220 */ /* 0x001fc80000400000 */
[----:B------:R-:W-:-:S04]  /*0280*/  FMUL R4, R5, R4 ;  /* 0x0000000405047220 */ /* 0x000fc80000400000 */
[----:B-----5:R-:W-:-:S05]  /*0290*/  FFMA R4, R8, R4, R11 ;  /* 0x0000000408047223 */ /* 0x020fca000000000b */
[----:B------:R-:W-:-:S04]  /*02a0*/  FSETP.GEU.AND P0, PT, R4, RZ, PT ;  /* 0x000000ff0400720b */ /* 0x000fc80003f0e000 */
[----:B------:R-:W-:-:S05]  /*02b0*/  FSEL R5, R4, RZ, P0 ;  /* 0x000000ff04057208 */ /* 0x000fca0000000000 */
[----:B------:R-:W-:Y:S01]  /*02c0*/  STG.E desc[UR4][R2.64], R5 ;  /* 0x0000000502007986 */ /* 0x000fe2000c101904 */
[----:B------:R-:W-:Y:S05]  /*02d0*/  EXIT ;  /* 0x000000000000794d */ /* 0x000fea0003800000 */
.L_x_0:
[----:B------:R-:W-:-:S00]  /*02e0*/  BRA `(.L_x_0) ;  /* 0xfffffffc00fc7947 */ /* 0x000fc0000383ffff */
[----:B------:R-:W-:-:S00]  /*02f0*/  NOP ;  /* 0x0000000000007918 */ /* 0x000fc00000000000 */
        /* <DEDUP_REMOVED lines=8> */
.L_x_1:


//--------------------- .nv.global.init           --------------------------
	.section	.nv.global.init,"aw",@progbits
.nv.global.init:
	.type		_$_str,@object
	.size		_$_str,(_$_str_$_2 - _$_str)
_$_str:
        /*0000*/ 	.byte	0x5f, 0x5f, 0x43, 0x55, 0x44, 0x41, 0x5f, 0x46, 0x54, 0x5a, 0x00
	.type		_$_str_$_2,@object
	.size		_$_str_$_2,(.L_1 - _$_str_$_2)
_$_str_$_2:
        /*000b*/ 	.byte	0x5f, 0x5f, 0x43, 0x55, 0x44, 0x41, 0x5f, 0x50, 0x52, 0x45, 0x43, 0x5f, 0x53, 0x51, 0x52, 0x54
        /*001b*/ 	.byte	0x00
.L_1:


//--------------------- .nv.constant0.triton_poi_fused__native_batch_norm_legit_no_training_relu_23 --------------------------
	.section	.nv.constant0.triton_poi_fused__native_batch_norm_legit_no_training_relu_23,"a",@progbits
	.sectionflags	@""
	.align	4
.nv.constant0.triton_poi_fused__native_batch_norm_legit_no_training_relu_23:
	.zero		580
